//
// Generated by NVIDIA NVVM Compiler
//
// Compiler Build ID: CL-36424714
// Cuda compilation tools, release 13.0, V13.0.88
// Based on NVVM 20.0.0
//

.version 9.0
.target sm_100
.address_size 64

	// .globl	_Z14stress_computePf
// _ZZ13stress_memoryPfE11shared_data has been demoted
.global .align 4 .b8 __cudart_i2opi_f[24] = {65, 144, 67, 60, 153, 149, 98, 219, 192, 221, 52, 245, 209, 87, 39, 252, 41, 21, 68, 78, 110, 131, 249, 162};

.visible .entry _Z14stress_computePf(
	.param .u64 .ptr .align 1 _Z14stress_computePf_param_0
)
{
	.local .align 4 .b8 	__local_depot0[28];
	.reg .b64 	%SP;
	.reg .b64 	%SPL;
	.reg .pred 	%p<17>;
	.reg .b32 	%r<87>;
	.reg .b32 	%f<51>;
	.reg .b64 	%rd<41>;
	.reg .b64 	%fd<5>;

	mov.u64 	%SPL, __local_depot0;
	ld.param.u64 	%rd13, [_Z14stress_computePf_param_0];
	add.u64 	%rd1, %SPL, 0;
	add.u64 	%rd2, %SPL, 0;
	mov.u32 	%r30, %ctaid.x;
	mov.u32 	%r31, %ntid.x;
	mov.u32 	%r32, %tid.x;
	mad.lo.s32 	%r1, %r30, %r31, %r32;
	cvt.rn.f32.s32 	%f10, %r1;
	mul.f32 	%f11, %f10, 0f3C23D70A;
	mul.f32 	%f12, %f11, 0f3F22F983;
	cvt.rni.s32.f32 	%r33, %f12;
	cvt.rn.f32.s32 	%f13, %r33;
	fma.rn.f32 	%f14, %f13, 0fBFC90FDA, %f11;
	fma.rn.f32 	%f15, %f13, 0fB3A22168, %f14;
	fma.rn.f32 	%f16, %f13, 0fA7C234C5, %f15;
	abs.f32 	%f17, %f11;
	setp.ltu.f32 	%p2, %f17, 0f47CE4780;
	setp.eq.f32 	%p3, %f17, 0f7F800000;
	mov.b32 	%r2, %f11;
	shr.u32 	%r34, %r2, 23;
	and.b32  	%r35, %r34, 224;
	add.s32 	%r36, %r35, -128;
	shl.b32 	%r37, %r2, 8;
	or.b32  	%r3, %r37, -2147483648;
	shr.u32 	%r38, %r36, 5;
	and.b32  	%r4, %r34, 31;
	mul.wide.u32 	%rd16, %r38, 4;
	sub.s64 	%rd3, %rd2, %rd16;
	sub.s32 	%r5, 32, %r4;
	mov.f32 	%f48, 0f00000000;
	mul.rn.f32 	%f18, %f11, %f48;
	sub.s64 	%rd4, %rd1, %rd16;
	or.pred  	%p1, %p2, %p3;
	selp.b32 	%r6, %r33, 0, %p2;
	selp.f32 	%f1, %f16, %f18, %p2;
	mov.b32 	%r78, 0;
$L__BB0_1:
	mov.u32 	%r82, %r6;
	mov.f32 	%f49, %f1;
	@%p1 bra 	$L__BB0_7;
	mov.b64 	%rd39, 0;
	mov.b32 	%r79, 0;
	mov.u64 	%rd37, __cudart_i2opi_f;
	mov.u64 	%rd38, %rd2;
$L__BB0_3:
	.pragma "nounroll";
	ld.global.nc.u32 	%r40, [%rd37];
	mad.wide.u32 	%rd19, %r40, %r3, %rd39;
	shr.u64 	%rd39, %rd19, 32;
	st.local.u32 	[%rd38], %rd19;
	add.s32 	%r79, %r79, 1;
	add.s64 	%rd38, %rd38, 4;
	add.s64 	%rd37, %rd37, 4;
	setp.ne.s32 	%p4, %r79, 6;
	@%p4 bra 	$L__BB0_3;
	setp.eq.s32 	%p5, %r4, 0;
	st.local.u32 	[%rd2+24], %rd39;
	ld.local.u32 	%r80, [%rd3+24];
	ld.local.u32 	%r81, [%rd3+20];
	@%p5 bra 	$L__BB0_6;
	shl.b32 	%r41, %r80, %r4;
	shr.u32 	%r42, %r81, %r5;
	add.s32 	%r80, %r42, %r41;
	shl.b32 	%r43, %r81, %r4;
	ld.local.u32 	%r44, [%rd3+16];
	shr.u32 	%r45, %r44, %r5;
	add.s32 	%r81, %r45, %r43;
$L__BB0_6:
	setp.lt.s32 	%p6, %r2, 0;
	shr.u32 	%r46, %r80, 30;
	shf.l.wrap.b32 	%r47, %r81, %r80, 2;
	shl.b32 	%r48, %r81, 2;
	shr.u32 	%r49, %r47, 31;
	add.s32 	%r50, %r49, %r46;
	neg.s32 	%r51, %r50;
	selp.b32 	%r82, %r51, %r50, %p6;
	xor.b32  	%r52, %r47, %r2;
	shr.s32 	%r53, %r47, 31;
	xor.b32  	%r54, %r53, %r47;
	xor.b32  	%r55, %r53, %r48;
	cvt.u64.u32 	%rd20, %r54;
	shl.b64 	%rd21, %rd20, 32;
	cvt.u64.u32 	%rd22, %r55;
	or.b64  	%rd23, %rd21, %rd22;
	cvt.rn.f64.s64 	%fd1, %rd23;
	mul.f64 	%fd2, %fd1, 0d3BF921FB54442D19;
	cvt.rn.f32.f64 	%f19, %fd2;
	neg.f32 	%f20, %f19;
	setp.lt.s32 	%p7, %r52, 0;
	selp.f32 	%f49, %f20, %f19, %p7;
$L__BB0_7:
	mul.rn.f32 	%f21, %f49, %f49;
	and.b32  	%r56, %r82, 1;
	setp.eq.b32 	%p8, %r56, 1;
	selp.f32 	%f22, 0f3F800000, %f49, %p8;
	fma.rn.f32 	%f23, %f21, %f22, 0f00000000;
	fma.rn.f32 	%f24, %f21, 0f37CBAC00, 0fBAB607ED;
	selp.f32 	%f25, %f24, 0fB94D4153, %p8;
	selp.f32 	%f26, 0f3D2AAABB, 0f3C0885E4, %p8;
	fma.rn.f32 	%f27, %f25, %f21, %f26;
	selp.f32 	%f28, 0fBEFFFFFF, 0fBE2AAAA8, %p8;
	fma.rn.f32 	%f29, %f27, %f21, %f28;
	fma.rn.f32 	%f30, %f29, %f23, %f22;
	and.b32  	%r57, %r82, 2;
	setp.eq.s32 	%p9, %r57, 0;
	mov.f32 	%f31, 0f00000000;
	sub.f32 	%f32, %f31, %f30;
	selp.f32 	%f5, %f30, %f32, %p9;
	mov.u32 	%r86, %r6;
	mov.f32 	%f50, %f1;
	@%p1 bra 	$L__BB0_13;
	mov.b64 	%rd40, 0;
	mov.b32 	%r83, 0;
$L__BB0_9:
	.pragma "nounroll";
	mul.wide.u32 	%rd25, %r83, 4;
	mov.u64 	%rd26, __cudart_i2opi_f;
	add.s64 	%rd27, %rd26, %rd25;
	ld.global.nc.u32 	%r59, [%rd27];
	mad.wide.u32 	%rd28, %r59, %r3, %rd40;
	shr.u64 	%rd40, %rd28, 32;
	add.s64 	%rd29, %rd1, %rd25;
	st.local.u32 	[%rd29], %rd28;
	add.s32 	%r83, %r83, 1;
	setp.ne.s32 	%p10, %r83, 6;
	@%p10 bra 	$L__BB0_9;
	setp.eq.s32 	%p11, %r4, 0;
	st.local.u32 	[%rd1+24], %rd40;
	ld.local.u32 	%r84, [%rd4+24];
	ld.local.u32 	%r85, [%rd4+20];
	@%p11 bra 	$L__BB0_12;
	shl.b32 	%r60, %r84, %r4;
	shr.u32 	%r61, %r85, %r5;
	add.s32 	%r84, %r61, %r60;
	shl.b32 	%r62, %r85, %r4;
	ld.local.u32 	%r63, [%rd4+16];
	shr.u32 	%r64, %r63, %r5;
	add.s32 	%r85, %r64, %r62;
$L__BB0_12:
	setp.lt.s32 	%p12, %r2, 0;
	shr.u32 	%r65, %r84, 30;
	shf.l.wrap.b32 	%r66, %r85, %r84, 2;
	shl.b32 	%r67, %r85, 2;
	shr.u32 	%r68, %r66, 31;
	add.s32 	%r69, %r68, %r65;
	neg.s32 	%r70, %r69;
	selp.b32 	%r86, %r70, %r69, %p12;
	xor.b32  	%r71, %r66, %r2;
	shr.s32 	%r72, %r66, 31;
	xor.b32  	%r73, %r72, %r66;
	xor.b32  	%r74, %r72, %r67;
	cvt.u64.u32 	%rd30, %r73;
	shl.b64 	%rd31, %rd30, 32;
	cvt.u64.u32 	%rd32, %r74;
	or.b64  	%rd33, %rd31, %rd32;
	cvt.rn.f64.s64 	%fd3, %rd33;
	mul.f64 	%fd4, %fd3, 0d3BF921FB54442D19;
	cvt.rn.f32.f64 	%f33, %fd4;
	neg.f32 	%f34, %f33;
	setp.lt.s32 	%p13, %r71, 0;
	selp.f32 	%f50, %f34, %f33, %p13;
$L__BB0_13:
	add.s32 	%r75, %r86, 1;
	mul.rn.f32 	%f35, %f50, %f50;
	and.b32  	%r76, %r86, 1;
	setp.eq.b32 	%p14, %r76, 1;
	selp.f32 	%f36, %f50, 0f3F800000, %p14;
	fma.rn.f32 	%f37, %f35, %f36, 0f00000000;
	fma.rn.f32 	%f38, %f35, 0f37CBAC00, 0fBAB607ED;
	selp.f32 	%f39, 0fB94D4153, %f38, %p14;
	selp.f32 	%f40, 0f3C0885E4, 0f3D2AAABB, %p14;
	fma.rn.f32 	%f41, %f39, %f35, %f40;
	selp.f32 	%f42, 0fBE2AAAA8, 0fBEFFFFFF, %p14;
	fma.rn.f32 	%f43, %f41, %f35, %f42;
	fma.rn.f32 	%f44, %f43, %f37, %f36;
	and.b32  	%r77, %r75, 2;
	setp.eq.s32 	%p15, %r77, 0;
	mov.f32 	%f45, 0f00000000;
	sub.f32 	%f46, %f45, %f44;
	selp.f32 	%f47, %f44, %f46, %p15;
	fma.rn.f32 	%f48, %f5, %f47, %f48;
	add.s32 	%r78, %r78, 1;
	setp.ne.s32 	%p16, %r78, 1000;
	@%p16 bra 	$L__BB0_1;
	cvta.to.global.u64 	%rd34, %rd13;
	mul.wide.s32 	%rd35, %r1, 4;
	add.s64 	%rd36, %rd34, %rd35;
	st.global.f32 	[%rd36], %f48;
	ret;

}
	// .globl	_Z13stress_memoryPf
.visible .entry _Z13stress_memoryPf(
	.param .u64 .ptr .align 1 _Z13stress_memoryPf_param_0
)
{
	.reg .b32 	%r<8>;
	.reg .b32 	%f<4>;
	.reg .b64 	%rd<5>;
	// demoted variable
	.shared .align 4 .b8 _ZZ13stress_memoryPfE11shared_data[1024];
	ld.param.u64 	%rd1, [_Z13stress_memoryPf_param_0];
	cvta.to.global.u64 	%rd2, %rd1;
	mov.u32 	%r1, %ctaid.x;
	mov.u32 	%r2, %ntid.x;
	mov.u32 	%r3, %tid.x;
	mad.lo.s32 	%r4, %r1, %r2, %r3;
	mul.wide.s32 	%rd3, %r4, 4;
	add.s64 	%rd4, %rd2, %rd3;
	ld.global.f32 	%f1, [%rd4];
	shl.b32 	%r5, %r3, 2;
	mov.u32 	%r6, _ZZ13stress_memoryPfE11shared_data;
	add.s32 	%r7, %r6, %r5;
	st.shared.f32 	[%r7], %f1;
	bar.sync 	0;
	ld.shared.f32 	%f2, [%r7];
	add.f32 	%f3, %f2, %f2;
	st.global.f32 	[%rd4], %f3;
	ret;

}
	// .globl	_Z9stress_xuPf
.visible .entry _Z9stress_xuPf(
	.param .u64 .ptr .align 1 _Z9stress_xuPf_param_0
)
{
	.reg .pred 	%p<2>;
	.reg .b32 	%r<9>;
	.reg .b32 	%f<17>;
	.reg .b64 	%rd<5>;

	ld.param.u64 	%rd1, [_Z9stress_xuPf_param_0];
	mov.u32 	%r5, %ctaid.x;
	mov.u32 	%r6, %ntid.x;
	mov.u32 	%r7, %tid.x;
	mad.lo.s32 	%r1, %r5, %r6, %r7;
	cvt.rn.f32.s32 	%f5, %r1;
	mul.f32 	%f6, %f5, 0f3C23D70A;
	sin.approx.f32 	%f7, %f6;
	cos.approx.f32 	%f8, %f6;
	mul.f32 	%f1, %f7, %f8;
	mov.f32 	%f16, 0f00000000;
	mov.b32 	%r8, 0;
$L__BB2_1:
	add.f32 	%f9, %f16, %f1;
	add.f32 	%f10, %f9, %f1;
	add.f32 	%f11, %f10, %f1;
	add.f32 	%f12, %f11, %f1;
	add.f32 	%f13, %f12, %f1;
	add.f32 	%f14, %f13, %f1;
	add.f32 	%f15, %f14, %f1;
	add.f32 	%f16, %f15, %f1;
	add.s32 	%r8, %r8, 8;
	setp.ne.s32 	%p1, %r8, 1000;
	@%p1 bra 	$L__BB2_1;
	cvta.to.global.u64 	%rd2, %rd1;
	mul.wide.s32 	%rd3, %r1, 4;
	add.s64 	%rd4, %rd2, %rd3;
	st.global.f32 	[%rd4], %f16;
	ret;

}
	// .globl	_Z13stress_atomicPf
.visible .entry _Z13stress_atomicPf(
	.param .u64 .ptr .align 1 _Z13stress_atomicPf_param_0
)
{
	.reg .pred 	%p<2>;
	.reg .b32 	%r<5>;
	.reg .b32 	%f<9>;
	.reg .b64 	%rd<3>;

	ld.param.u64 	%rd2, [_Z13stress_atomicPf_param_0];
	cvta.to.global.u64 	%rd1, %rd2;
	mov.b32 	%r4, 0;
$L__BB3_1:
	atom.global.add.f32 	%f1, [%rd1], 0f3F800000;
	atom.global.add.f32 	%f2, [%rd1], 0f3F800000;
	atom.global.add.f32 	%f3, [%rd1], 0f3F800000;
	atom.global.add.f32 	%f4, [%rd1], 0f3F800000;
	atom.global.add.f32 	%f5, [%rd1], 0f3F800000;
	atom.global.add.f32 	%f6, [%rd1], 0f3F800000;
	atom.global.add.f32 	%f7, [%rd1], 0f3F800000;
	atom.global.add.f32 	%f8, [%rd1], 0f3F800000;
	add.s32 	%r4, %r4, 8;
	setp.ne.s32 	%p1, %r4, 1000;
	@%p1 bra 	$L__BB3_1;
	ret;

}


// ===== COMPILED SASS (sm_100) =====

	.target	sm_100

	.elftype	@"ET_EXEC"


//--------------------- .note.nv.tkinfo           --------------------------
	.section	.note.nv.tkinfo,"",@"SHT_NOTE"
	.sectionflags	@"SHF_NOTE_NV_TKINFO"
	.tkinfo
        /*0018*/ 	.word	0x00000002
        /*0030*/ 	.string	""
        /*0030*/ 	.string	"ptxas"
        /*0030*/ 	.string	"Cuda compilation tools, release 13.0, V13.0.88"
        /*0030*/ 	.string	"Build cuda_13.0.r13.0/compiler.36424714_0"
        /*0030*/ 	.string	"-arch sm_100 -m 64 "



//--------------------- .note.nv.cuinfo           --------------------------
	.section	.note.nv.cuinfo,"",@"SHT_NOTE"
	.sectionflags	@"SHF_NOTE_NV_CUINFO"
        /*0018*/ 	.short	0x0002
        /*001a*/ 	.short	0x0064
        /*001c*/ 	.short	0x0082
	.zero		2


//--------------------- .nv.info                  --------------------------
	.section	.nv.info,"",@"SHT_CUDA_INFO"
	.align	4


	//----- nvinfo : EIATTR_REGCOUNT
	.align		4
        /*0000*/ 	.byte	0x04, 0x2f
        /*0002*/ 	.short	(.L_2 - .L_1)
	.align		4
.L_1:
        /*0004*/ 	.word	index@(_Z14stress_computePf)
        /*0008*/ 	.word	0x00000020


	//----- nvinfo : EIATTR_FRAME_SIZE
	.align		4
.L_2:
        /*000c*/ 	.byte	0x04, 0x11
        /*000e*/ 	.short	(.L_4 - .L_3)
	.align		4
.L_3:
        /*0010*/ 	.word	index@(_Z14stress_computePf)
        /*0014*/ 	.word	0x00000000


	//----- nvinfo : EIATTR_REGCOUNT
	.align		4
.L_4:
        /*0018*/ 	.byte	0x04, 0x2f
        /*001a*/ 	.short	(.L_6 - .L_5)
	.align		4
.L_5:
        /*001c*/ 	.word	index@(_Z13stress_memoryPf)
        /*0020*/ 	.word	0x0000000a


	//----- nvinfo : EIATTR_FRAME_SIZE
	.align		4
.L_6:
        /*0024*/ 	.byte	0x04, 0x11
        /*0026*/ 	.short	(.L_8 - .L_7)
	.align		4
.L_7:
        /*0028*/ 	.word	index@(_Z13stress_memoryPf)
        /*002c*/ 	.word	0x00000000


	//----- nvinfo : EIATTR_REGCOUNT
	.align		4
.L_8:
        /*0030*/ 	.byte	0x04, 0x2f
        /*0032*/ 	.short	(.L_10 - .L_9)
	.align		4
.L_9:
        /*0034*/ 	.word	index@(_Z9stress_xuPf)
        /*0038*/ 	.word	0x00000009


	//----- nvinfo : EIATTR_FRAME_SIZE
	.align		4
.L_10:
        /*003c*/ 	.byte	0x04, 0x11
        /*003e*/ 	.short	(.L_12 - .L_11)
	.align		4
.L_11:
        /*0040*/ 	.word	index@(_Z9stress_xuPf)
        /*0044*/ 	.word	0x00000000


	//----- nvinfo : EIATTR_REGCOUNT
	.align		4
.L_12:
        /*0048*/ 	.byte	0x04, 0x2f
        /*004a*/ 	.short	(.L_14 - .L_13)
	.align		4
.L_13:
        /*004c*/ 	.word	index@(_Z13stress_atomicPf)
        /*0050*/ 	.word	0x00000008


	//----- nvinfo : EIATTR_FRAME_SIZE
	.align		4
.L_14:
        /*0054*/ 	.byte	0x04, 0x11
        /*0056*/ 	.short	(.L_16 - .L_15)
	.align		4
.L_15:
        /*0058*/ 	.word	index@(_Z13stress_atomicPf)
        /*005c*/ 	.word	0x00000000


	//----- nvinfo : EIATTR_MIN_STACK_SIZE
	.align		4
.L_16:
        /*0060*/ 	.byte	0x04, 0x12
        /*0062*/ 	.short	(.L_18 - .L_17)
	.align		4
.L_17:
        /*0064*/ 	.word	index@(_Z13stress_atomicPf)
        /*0068*/ 	.word	0x00000000


	//----- nvinfo : EIATTR_MIN_STACK_SIZE
	.align		4
.L_18:
        /*006c*/ 	.byte	0x04, 0x12
        /*006e*/ 	.short	(.L_20 - .L_19)
	.align		4
.L_19:
        /*0070*/ 	.word	index@(_Z9stress_xuPf)
        /*0074*/ 	.word	0x00000000


	//----- nvinfo : EIATTR_MIN_STACK_SIZE
	.align		4
.L_20:
        /*0078*/ 	.byte	0x04, 0x12
        /*007a*/ 	.short	(.L_22 - .L_21)
	.align		4
.L_21:
        /*007c*/ 	.word	index@(_Z13stress_memoryPf)
        /*0080*/ 	.word	0x00000000


	//----- nvinfo : EIATTR_MIN_STACK_SIZE
	.align		4
.L_22:
        /*0084*/ 	.byte	0x04, 0x12
        /*0086*/ 	.short	(.L_24 - .L_23)
	.align		4
.L_23:
        /*0088*/ 	.word	index@(_Z14stress_computePf)
        /*008c*/ 	.word	0x00000000
.L_24:


//--------------------- .nv.compat                --------------------------
	.section	.nv.compat,"",@"SHT_CUDA_COMPAT_INFO"
	.align	4
        /*0000*/ 	.byte	0x02, 0x09, 0x00, 0x00, 0x02, 0x02, 0x01, 0x00, 0x02, 0x05, 0x05, 0x00, 0x03, 0x07, 0x01, 0x01
        /*0010*/ 	.byte	0x02, 0x03, 0x00, 0x00, 0x02, 0x06, 0x01, 0x00, 0x04, 0x0b, 0x08, 0x00, 0x01, 0x00, 0x00, 0x00
        /*0020*/ 	.byte	0x00, 0x00, 0x00, 0x00


//--------------------- .nv.info._Z13stress_atomicPf --------------------------
	.section	.nv.info._Z13stress_atomicPf,"",@"SHT_CUDA_INFO"
	.sectionflags	@""
	.align	4


	//----- nvinfo : EIATTR_CUDA_API_VERSION
	.align		4
        /*0000*/ 	.byte	0x04, 0x37
        /*0002*/ 	.short	(.L_26 - .L_25)
.L_25:
        /*0004*/ 	.word	0x00000082


	//----- nvinfo : EIATTR_KPARAM_INFO
	.align		4
.L_26:
        /*0008*/ 	.byte	0x04, 0x17
        /*000a*/ 	.short	(.L_28 - .L_27)
.L_27:
        /*000c*/ 	.word	0x00000000
        /*0010*/ 	.short	0x0000
        /*0012*/ 	.short	0x0000
        /*0014*/ 	.byte	0x00, 0xf5, 0x21, 0x00


	//----- nvinfo : EIATTR_SPARSE_MMA_MASK
	.align		4
.L_28:
        /*0018*/ 	.byte	0x03, 0x50
        /*001a*/ 	.short	0x0000


	//----- nvinfo : EIATTR_MAXREG_COUNT
	.align		4
        /*001c*/ 	.byte	0x03, 0x1b
        /*001e*/ 	.short	0x00ff


	//----- nvinfo : EIATTR_MERCURY_ISA_VERSION
	.align		4
        /*0020*/ 	.byte	0x03, 0x5f
        /*0022*/ 	.short	0x0101


	//----- nvinfo : EIATTR_VRC_CTA_INIT_COUNT
	.align		4
        /*0024*/ 	.byte	0x02, 0x4a
	.zero		1
	.zero		1


	//----- nvinfo : EIATTR_EXIT_INSTR_OFFSETS
	.align		4
        /*0028*/ 	.byte	0x04, 0x1c
        /*002a*/ 	.short	(.L_30 - .L_29)


	//   ....[0]....
.L_29:
        /*002c*/ 	.word	0x00000a80


	//----- nvinfo : EIATTR_CBANK_PARAM_SIZE
	.align		4
.L_30:
        /*0030*/ 	.byte	0x03, 0x19
        /*0032*/ 	.short	0x0008


	//----- nvinfo : EIATTR_PARAM_CBANK
	.align		4
        /*0034*/ 	.byte	0x04, 0x0a
        /*0036*/ 	.short	(.L_32 - .L_31)
	.align		4
.L_31:
        /*0038*/ 	.word	index@(.nv.constant0._Z13stress_atomicPf)
        /*003c*/ 	.short	0x0380
        /*003e*/ 	.short	0x0008


	//----- nvinfo : EIATTR_SW_WAR
	.align		4
.L_32:
        /*0040*/ 	.byte	0x04, 0x36
        /*0042*/ 	.short	(.L_34 - .L_33)
.L_33:
        /*0044*/ 	.word	0x00000008
.L_34:


//--------------------- .nv.info._Z9stress_xuPf   --------------------------
	.section	.nv.info._Z9stress_xuPf,"",@"SHT_CUDA_INFO"
	.sectionflags	@""
	.align	4


	//----- nvinfo : EIATTR_CUDA_API_VERSION
	.align		4
        /*0000*/ 	.byte	0x04, 0x37
        /*0002*/ 	.short	(.L_36 - .L_35)
.L_35:
        /*0004*/ 	.word	0x00000082


	//----- nvinfo : EIATTR_KPARAM_INFO
	.align		4
.L_36:
        /*0008*/ 	.byte	0x04, 0x17
        /*000a*/ 	.short	(.L_38 - .L_37)
.L_37:
        /*000c*/ 	.word	0x00000000
        /*0010*/ 	.short	0x0000
        /*0012*/ 	.short	0x0000
        /*0014*/ 	.byte	0x00, 0xf5, 0x21, 0x00


	//----- nvinfo : EIATTR_SPARSE_MMA_MASK
	.align		4
.L_38:
        /*0018*/ 	.byte	0x03, 0x50
        /*001a*/ 	.short	0x0000


	//----- nvinfo : EIATTR_MAXREG_COUNT
	.align		4
        /*001c*/ 	.byte	0x03, 0x1b
        /*001e*/ 	.short	0x00ff


	//----- nvinfo : EIATTR_MERCURY_ISA_VERSION
	.align		4
        /*0020*/ 	.byte	0x03, 0x5f
        /*0022*/ 	.short	0x0101


	//----- nvinfo : EIATTR_VRC_CTA_INIT_COUNT
	.align		4
        /*0024*/ 	.byte	0x02, 0x4a
	.zero		1
	.zero		1


	//----- nvinfo : EIATTR_EXIT_INSTR_OFFSETS
	.align		4
        /*0028*/ 	.byte	0x04, 0x1c
        /*002a*/ 	.short	(.L_40 - .L_39)


	//   ....[0]....
.L_39:
        /*002c*/ 	.word	0x00003f60


	//----- nvinfo : EIATTR_CBANK_PARAM_SIZE
	.align		4
.L_40:
        /*0030*/ 	.byte	0x03, 0x19
        /*0032*/ 	.short	0x0008


	//----- nvinfo : EIATTR_PARAM_CBANK
	.align		4
        /*0034*/ 	.byte	0x04, 0x0a
        /*0036*/ 	.short	(.L_42 - .L_41)
	.align		4
.L_41:
        /*0038*/ 	.word	index@(.nv.constant0._Z9stress_xuPf)
        /*003c*/ 	.short	0x0380
        /*003e*/ 	.short	0x0008


	//----- nvinfo : EIATTR_SW_WAR
	.align		4
.L_42:
        /*0040*/ 	.byte	0x04, 0x36
        /*0042*/ 	.short	(.L_44 - .L_43)
.L_43:
        /*0044*/ 	.word	0x00000008
.L_44:


//--------------------- .nv.info._Z13stress_memoryPf --------------------------
	.section	.nv.info._Z13stress_memoryPf,"",@"SHT_CUDA_INFO"
	.sectionflags	@""
	.align	4


	//----- nvinfo : EIATTR_CUDA_API_VERSION
	.align		4
        /*0000*/ 	.byte	0x04, 0x37
        /*0002*/ 	.short	(.L_46 - .L_45)
.L_45:
        /*0004*/ 	.word	0x00000082


	//----- nvinfo : EIATTR_KPARAM_INFO
	.align		4
.L_46:
        /*0008*/ 	.byte	0x04, 0x17
        /*000a*/ 	.short	(.L_48 - .L_47)
.L_47:
        /*000c*/ 	.word	0x00000000
        /*0010*/ 	.short	0x0000
        /*0012*/ 	.short	0x0000
        /*0014*/ 	.byte	0x00, 0xf5, 0x21, 0x00


	//----- nvinfo : EIATTR_SPARSE_MMA_MASK
	.align		4
.L_48:
        /*0018*/ 	.byte	0x03, 0x50
        /*001a*/ 	.short	0x0000


	//----- nvinfo : EIATTR_MAXREG_COUNT
	.align		4
        /*001c*/ 	.byte	0x03, 0x1b
        /*001e*/ 	.short	0x00ff


	//----- nvinfo : EIATTR_NUM_BARRIERS
	.align		4
        /*0020*/ 	.byte	0x02, 0x4c
        /*0022*/ 	.byte	0x01
	.zero		1


	//----- nvinfo : EIATTR_MERCURY_ISA_VERSION
	.align		4
        /*0024*/ 	.byte	0x03, 0x5f
        /*0026*/ 	.short	0x0101


	//----- nvinfo : EIATTR_VRC_CTA_INIT_COUNT
	.align		4
        /*0028*/ 	.byte	0x02, 0x4a
	.zero		1
	.zero		1


	//----- nvinfo : EIATTR_EXIT_INSTR_OFFSETS
	.align		4
        /*002c*/ 	.byte	0x04, 0x1c
        /*002e*/ 	.short	(.L_50 - .L_49)


	//   ....[0]....
.L_49:
        /*0030*/ 	.word	0x00000120


	//----- nvinfo : EIATTR_CBANK_PARAM_SIZE
	.align		4
.L_50:
        /*0034*/ 	.byte	0x03, 0x19
        /*0036*/ 	.short	0x0008


	//----- nvinfo : EIATTR_PARAM_CBANK
	.align		4
        /*0038*/ 	.byte	0x04, 0x0a
        /*003a*/ 	.short	(.L_52 - .L_51)
	.align		4
.L_51:
        /*003c*/ 	.word	index@(.nv.constant0._Z13stress_memoryPf)
        /*0040*/ 	.short	0x0380
        /*0042*/ 	.short	0x0008


	//----- nvinfo : EIATTR_SW_WAR
	.align		4
.L_52:
        /*0044*/ 	.byte	0x04, 0x36
        /*0046*/ 	.short	(.L_54 - .L_53)
.L_53:
        /*0048*/ 	.word	0x00000008
.L_54:


//--------------------- .nv.info._Z14stress_computePf --------------------------
	.section	.nv.info._Z14stress_computePf,"",@"SHT_CUDA_INFO"
	.sectionflags	@""
	.align	4


	//----- nvinfo : EIATTR_CUDA_API_VERSION
	.align		4
        /*0000*/ 	.byte	0x04, 0x37
        /*0002*/ 	.short	(.L_56 - .L_55)
.L_55:
        /*0004*/ 	.word	0x00000082


	//----- nvinfo : EIATTR_KPARAM_INFO
	.align		4
.L_56:
        /*0008*/ 	.byte	0x04, 0x17
        /*000a*/ 	.short	(.L_58 - .L_57)
.L_57:
        /*000c*/ 	.word	0x00000000
        /*0010*/ 	.short	0x0000
        /*0012*/ 	.short	0x0000
        /*0014*/ 	.byte	0x00, 0xf5, 0x21, 0x00


	//----- nvinfo : EIATTR_SPARSE_MMA_MASK
	.align		4
.L_58:
        /*0018*/ 	.byte	0x03, 0x50
        /*001a*/ 	.short	0x0000


	//----- nvinfo : EIATTR_MAXREG_COUNT
	.align		4
        /*001c*/ 	.byte	0x03, 0x1b
        /*001e*/ 	.short	0x00ff


	//----- nvinfo : EIATTR_MERCURY_ISA_VERSION
	.align		4
        /*0020*/ 	.byte	0x03, 0x5f
        /*0022*/ 	.short	0x0101


	//----- nvinfo : EIATTR_VRC_CTA_INIT_COUNT
	.align		4
        /*0024*/ 	.byte	0x02, 0x4a
	.zero		1
	.zero		1


	//----- nvinfo : EIATTR_EXIT_INSTR_OFFSETS
	.align		4
        /*0028*/ 	.byte	0x04, 0x1c
        /*002a*/ 	.short	(.L_60 - .L_59)


	//   ....[0]....
.L_59:
        /*002c*/ 	.word	0x00000fa0


	//----- nvinfo : EIATTR_CRS_STACK_SIZE
	.align		4
.L_60:
        /*0030*/ 	.byte	0x04, 0x1e
        /*0032*/ 	.short	(.L_62 - .L_61)
.L_61:
        /*0034*/ 	.word	0x00000000


	//----- nvinfo : EIATTR_CBANK_PARAM_SIZE
	.align		4
.L_62:
        /*0038*/ 	.byte	0x03, 0x19
        /*003a*/ 	.short	0x0008


	//----- nvinfo : EIATTR_PARAM_CBANK
	.align		4
        /*003c*/ 	.byte	0x04, 0x0a
        /*003e*/ 	.short	(.L_64 - .L_63)
	.align		4
.L_63:
        /*0040*/ 	.word	index@(.nv.constant0._Z14stress_computePf)
        /*0044*/ 	.short	0x0380
        /*0046*/ 	.short	0x0008


	//----- nvinfo : EIATTR_SW_WAR
	.align		4
.L_64:
        /*0048*/ 	.byte	0x04, 0x36
        /*004a*/ 	.short	(.L_66 - .L_65)
.L_65:
        /*004c*/ 	.word	0x00000008
.L_66:


//--------------------- .nv.callgraph             --------------------------
	.section	.nv.callgraph,"",@"SHT_CUDA_CALLGRAPH"
	.align	4
	.sectionentsize	8
	.align		4
        /*0000*/ 	.word	0x00000000
	.align		4
        /*0004*/ 	.word	0xffffffff
	.align		4
        /*0008*/ 	.word	0x00000000
	.align		4
        /*000c*/ 	.word	0xfffffffe
	.align		4
        /*0010*/ 	.word	0x00000000
	.align		4
        /*0014*/ 	.word	0xfffffffd
	.align		4
        /*0018*/ 	.word	0x00000000
	.align		4
        /*001c*/ 	.word	0xfffffffc


//--------------------- .nv.constant4             --------------------------
	.section	.nv.constant4,"a",@progbits
	.align	8
	.align		8
.nv.constant4:
        /*0000*/ 	.dword	__cudart_i2opi_f


//--------------------- .text._Z13stress_atomicPf --------------------------
	.section	.text._Z13stress_atomicPf,"ax",@progbits
	.align	128
        .global         _Z13stress_atomicPf
        .type           _Z13stress_atomicPf,@function
        .size           _Z13stress_atomicPf,(.L_x_16 - _Z13stress_atomicPf)
        .other          _Z13stress_atomicPf,@"STO_CUDA_ENTRY STV_DEFAULT"
_Z13stress_atomicPf:
.text._Z13stress_atomicPf:
[----:B------:R-:W-:Y:S08]  /*0000*/  LDC R1, c[0x0][0x37c] ;  /* 0x0000df00ff017b82 */ /* 0x000ff00000000800 */
[----:B------:R-:W0:Y:S01]  /*0010*/  LDC.64 R2, c[0x0][0x380] ;  /* 0x0000e000ff027b82 */ /* 0x000e220000000a00 */
[----:B------:R-:W0:Y:S01]  /*0020*/  LDCU.64 UR6, c[0x0][0x358] ;  /* 0x00006b00ff0677ac */ /* 0x000e220008000a00 */
[----:B------:R-:W-:-:S05]  /*0030*/  HFMA2 R5, -RZ, RZ, 1.875, 0 ;  /* 0x3f800000ff057431 */ /* 0x000fca00000001ff */
[----:B0-----:R0:W-:Y:S04]  /*0040*/  REDG.E.ADD.F32.FTZ.RN.STRONG.GPU desc[UR6][R2.64], R5 ;  /* 0x00000005020079a6 */ /* 0x0011e8000c12f306 */
[----:B------:R0:W-:Y:S04]  /*0050*/  REDG.E.ADD.F32.FTZ.RN.STRONG.GPU desc[UR6][R2.64], R5 ;  /* 0x00000005020079a6 */ /* 0x0001e8000c12f306 */
        /* <DEDUP_REMOVED lines=37> */
[----:B------:R0:W-:Y:S01]  /*02b0*/  REDG.E.ADD.F32.FTZ.RN.STRONG.GPU desc[UR6][R2.64], R5 ;  /* 0x00000005020079a6 */ /* 0x0001e2000c12f306 */
[----:B------:R-:W-:-:S05]  /*02c0*/  UMOV UR4, 0x28 ;  /* 0x0000002800047882 */ /* 0x000fca0000000000 */
.L_x_0:
        /* <DEDUP_REMOVED lines=120> */
[----:B------:R-:W-:-:S04]  /*0a50*/  UIADD3 UR4, UPT, UPT, UR4, 0x78, URZ ;  /* 0x0000007804047890 */ /* 0x000fc8000fffe0ff */
[----:B------:R-:W-:-:S09]  /*0a60*/  UISETP.NE.AND UP0, UPT, UR4, 0x3e8, UPT ;  /* 0x000003e80400788c */ /* 0x000fd2000bf05270 */
[----:B-1----:R-:W-:Y:S05]  /*0a70*/  BRA.U UP0, `(.L_x_0) ;  /* 0xfffffff900147547 */ /* 0x002fea000b83ffff */
[----:B------:R-:W-:Y:S05]  /*0a80*/  EXIT ;  /* 0x000000000000794d */ /* 0x000fea0003800000 */
.L_x_1:
[----:B------:R-:W-:-:S00]  /*0a90*/  BRA `(.L_x_1) ;  /* 0xfffffffc00fc7947 */ /* 0x000fc0000383ffff */
[----:B------:R-:W-:-:S00]  /*0aa0*/  NOP ;  /* 0x0000000000007918 */ /* 0x000fc00000000000 */
        /* <DEDUP_REMOVED lines=13> */
.L_x_16:


//--------------------- .text._Z9stress_xuPf      --------------------------
	.section	.text._Z9stress_xuPf,"ax",@progbits
	.align	128
        .global         _Z9stress_xuPf
        .type           _Z9stress_xuPf,@function
        .size           _Z9stress_xuPf,(.L_x_17 - _Z9stress_xuPf)
        .other          _Z9stress_xuPf,@"STO_CUDA_ENTRY STV_DEFAULT"
_Z9stress_xuPf:
.text._Z9stress_xuPf:
[----:B------:R-:W-:Y:S01]  /*0000*/  LDC R1, c[0x0][0x37c] ;  /* 0x0000df00ff017b82 */ /* 0x000fe20000000800 */
[----:B------:R-:W0:Y:S07]  /*0010*/  S2R R3, SR_TID.X ;  /* 0x0000000000037919 */ /* 0x000e2e0000002100 */
[----:B------:R-:W0:Y:S08]  /*0020*/  S2UR UR4, SR_CTAID.X ;  /* 0x00000000000479c3 */ /* 0x000e300000002500 */
[----:B------:R-:W0:Y:S02]  /*0030*/  LDC R2, c[0x0][0x360] ;  /* 0x0000d800ff027b82 */ /* 0x000e240000000800 */
[----:B0-----:R-:W-:Y:S01]  /*0040*/  IMAD R2, R2, UR4, R3 ;  /* 0x0000000402027c24 */ /* 0x001fe2000f8e0203 */
[----:B------:R-:W0:Y:S04]  /*0050*/  LDCU.64 UR4, c[0x0][0x358] ;  /* 0x00006b00ff0477ac */ /* 0x000e280008000a00 */
[----:B------:R-:W-:-:S05]  /*0060*/  I2FP.F32.S32 R0, R2 ;  /* 0x0000000200007245 */ /* 0x000fca0000201400 */
[----:B------:R-:W-:-:S04]  /*0070*/  FMUL R0, R0, 0.0099999997764825820923 ;  /* 0x3c23d70a00007820 */ /* 0x000fc80000400000 */
[----:B------:R-:W-:-:S04]  /*0080*/  FMUL.RZ R5, R0, 0.15915493667125701904 ;  /* 0x3e22f98300057820 */ /* 0x000fc8000040c000 */
[----:B------:R-:W-:Y:S08]  /*0090*/  MUFU.SIN R0, R5 ;  /* 0x0000000500007308 */ /* 0x000ff00000000400 */
[----:B------:R-:W1:Y:S02]  /*00a0*/  MUFU.COS R3, R5 ;  /* 0x0000000500037308 */ /* 0x000e640000000000 */
[----:B-1----:R-:W-:-:S04]  /*00b0*/  FFMA R4, R0, R3, RZ ;  /* 0x0000000300047223 */ /* 0x002fc800000000ff */
[----:B------:R-:W-:-:S04]  /*00c0*/  FFMA R4, R0, R3, R4 ;  /* 0x0000000300047223 */ /* 0x000fc80000000004 */
        /* <DEDUP_REMOVED lines=990> */
[CC--:B------:R-:W-:Y:S02]  /*3eb0*/  FFMA R6, R0.reuse, R3.reuse, R4 ;  /* 0x0000000300067223 */ /* 0x0c0fe40000000004 */
[----:B------:R-:W1:Y:S02]  /*3ec0*/  LDC.64 R4, c[0x0][0x380] ;  /* 0x0000e000ff047b82 */ /* 0x000e640000000a00 */
[----:B------:R-:W-:-:S04]  /*3ed0*/  FFMA R6, R0, R3, R6 ;  /* 0x0000000300067223 */ /* 0x000fc80000000006 */
[----:B------:R-:W-:-:S04]  /*3ee0*/  FFMA R6, R0, R3, R6 ;  /* 0x0000000300067223 */ /* 0x000fc80000000006 */
[----:B------:R-:W-:-:S04]  /*3ef0*/  FFMA R6, R0, R3, R6 ;  /* 0x0000000300067223 */ /* 0x000fc80000000006 */
[----:B------:R-:W-:-:S04]  /*3f00*/  FFMA R6, R0, R3, R6 ;  /* 0x0000000300067223 */ /* 0x000fc80000000006 */
[----:B------:R-:W-:-:S04]  /*3f10*/  FFMA R6, R0, R3, R6 ;  /* 0x0000000300067223 */ /* 0x000fc80000000006 */
[----:B------:R-:W-:Y:S01]  /*3f20*/  FFMA R6, R0, R3, R6 ;  /* 0x0000000300067223 */ /* 0x000fe20000000006 */
[----:B-1----:R-:W-:-:S04]  /*3f30*/  IMAD.WIDE R4, R2, 0x4, R4 ;  /* 0x0000000402047825 */ /* 0x002fc800078e0204 */
[----:B------:R-:W-:-:S05]  /*3f40*/  FFMA R3, R0, R3, R6 ;  /* 0x0000000300037223 */ /* 0x000fca0000000006 */
[----:B0-----:R-:W-:Y:S01]  /*3f50*/  STG.E desc[UR4][R4.64], R3 ;  /* 0x0000000304007986 */ /* 0x001fe2000c101904 */
[----:B------:R-:W-:Y:S05]  /*3f60*/  EXIT ;  /* 0x000000000000794d */ /* 0x000fea0003800000 */
.L_x_2:
        /* <DEDUP_REMOVED lines=9> */
.L_x_17:


//--------------------- .text._Z13stress_memoryPf --------------------------
	.section	.text._Z13stress_memoryPf,"ax",@progbits
	.align	128
        .global         _Z13stress_memoryPf
        .type           _Z13stress_memoryPf,@function
        .size           _Z13stress_memoryPf,(.L_x_18 - _Z13stress_memoryPf)
        .other          _Z13stress_memoryPf,@"STO_CUDA_ENTRY STV_DEFAULT"
_Z13stress_memoryPf:
.text._Z13stress_memoryPf:
[----:B------:R-:W-:Y:S01]  /*0000*/  LDC R1, c[0x0][0x37c] ;  /* 0x0000df00ff017b82 */ /* 0x000fe20000000800 */
[----:B------:R-:W0:Y:S07]  /*0010*/  S2R R4, SR_TID.X ;  /* 0x0000000000047919 */ /* 0x000e2e0000002100 */
[----:B------:R-:W0:Y:S01]  /*0020*/  S2UR UR4, SR_CTAID.X ;  /* 0x00000000000479c3 */ /* 0x000e220000002500 */
[----:B------:R-:W1:Y:S07]  /*0030*/  LDCU.64 UR6, c[0x0][0x358] ;  /* 0x00006b00ff0677ac */ /* 0x000e6e0008000a00 */
[----:B------:R-:W0:Y:S08]  /*0040*/  LDC R5, c[0x0][0x360] ;  /* 0x0000d800ff057b82 */ /* 0x000e300000000800 */
[----:B------:R-:W2:Y:S01]  /*0050*/  LDC.64 R2, c[0x0][0x380] ;  /* 0x0000e000ff027b82 */ /* 0x000ea20000000a00 */
[----:B0-----:R-:W-:-:S04]  /*0060*/  IMAD R5, R5, UR4, R4 ;  /* 0x0000000405057c24 */ /* 0x001fc8000f8e0204 */
[----:B--2---:R-:W-:-:S05]  /*0070*/  IMAD.WIDE R2, R5, 0x4, R2 ;  /* 0x0000000405027825 */ /* 0x004fca00078e0202 */
[----:B-1----:R-:W2:Y:S01]  /*0080*/  LDG.E R0, desc[UR6][R2.64] ;  /* 0x0000000602007981 */ /* 0x002ea2000c1e1900 */
[----:B------:R-:W0:Y:S01]  /*0090*/  S2UR UR5, SR_CgaCtaId ;  /* 0x00000000000579c3 */ /* 0x000e220000008800 */
[----:B------:R-:W-:Y:S02]  /*00a0*/  UMOV UR4, 0x400 ;  /* 0x0000040000047882 */ /* 0x000fe40000000000 */
[----:B0-----:R-:W-:-:S06]  /*00b0*/  ULEA UR4, UR5, UR4, 0x18 ;  /* 0x0000000405047291 */ /* 0x001fcc000f8ec0ff */
[----:B------:R-:W-:-:S05]  /*00c0*/  LEA R5, R4, UR4, 0x2 ;  /* 0x0000000404057c11 */ /* 0x000fca000f8e10ff */
[----:B--2---:R-:W-:Y:S01]  /*00d0*/  STS [R5], R0 ;  /* 0x0000000005007388 */ /* 0x004fe20000000800 */
[----:B------:R-:W-:Y:S06]  /*00e0*/  BAR.SYNC.DEFER_BLOCKING 0x0 ;  /* 0x0000000000007b1d */ /* 0x000fec0000010000 */
[----:B------:R-:W0:Y:S02]  /*00f0*/  LDS R4, [R5] ;  /* 0x0000000005047984 */ /* 0x000e240000000800 */
[----:B0-----:R-:W-:-:S05]  /*0100*/  FADD R7, R4, R4 ;  /* 0x0000000404077221 */ /* 0x001fca0000000000 */
[----:B------:R-:W-:Y:S01]  /*0110*/  STG.E desc[UR6][R2.64], R7 ;  /* 0x0000000702007986 */ /* 0x000fe2000c101906 */
[----:B------:R-:W-:Y:S05]  /*0120*/  EXIT ;  /* 0x000000000000794d */ /* 0x000fea0003800000 */
.L_x_3:
        /* <DEDUP_REMOVED lines=13> */
.L_x_18:


//--------------------- .text._Z14stress_computePf --------------------------
	.section	.text._Z14stress_computePf,"ax",@progbits
	.align	128
        .global         _Z14stress_computePf
        .type           _Z14stress_computePf,@function
        .size           _Z14stress_computePf,(.L_x_19 - _Z14stress_computePf)
        .other          _Z14stress_computePf,@"STO_CUDA_ENTRY STV_DEFAULT"
_Z14stress_computePf:
.text._Z14stress_computePf:
[----:B------:R-:W-:Y:S01]  /*0000*/  LDC R1, c[0x0][0x37c] ;  /* 0x0000df00ff017b82 */ /* 0x000fe20000000800 */
[----:B------:R-:W0:Y:S07]  /*0010*/  S2R R3, SR_TID.X ;  /* 0x0000000000037919 */ /* 0x000e2e0000002100 */
[----:B------:R-:W0:Y:S01]  /*0020*/  S2UR UR4, SR_CTAID.X ;  /* 0x00000000000479c3 */ /* 0x000e220000002500 */
[----:B------:R-:W1:Y:S07]  /*0030*/  LDCU.64 UR8, c[0x0][0x358] ;  /* 0x00006b00ff0877ac */ /* 0x000e6e0008000a00 */
[----:B------:R-:W0:Y:S02]  /*0040*/  LDC R0, c[0x0][0x360] ;  /* 0x0000d800ff007b82 */ /* 0x000e240000000800 */
[----:B0-----:R-:W-:Y:S01]  /*0050*/  IMAD R0, R0, UR4, R3 ;  /* 0x0000000400007c24 */ /* 0x001fe2000f8e0203 */
[----:B------:R-:W-:-:S04]  /*0060*/  UMOV UR4, URZ ;  /* 0x000000ff00047c82 */ /* 0x000fc80008000000 */
[----:B------:R-:W-:-:S05]  /*0070*/  I2FP.F32.S32 R2, R0 ;  /* 0x0000000000027245 */ /* 0x000fca0000201400 */
[----:B------:R-:W-:-:S04]  /*0080*/  FMUL R2, R2, 0.0099999997764825820923 ;  /* 0x3c23d70a02027820 */ /* 0x000fc80000400000 */
[C---:B------:R-:W-:Y:S01]  /*0090*/  FMUL R5, R2.reuse, 0.63661974668502807617 ;  /* 0x3f22f98302057820 */ /* 0x040fe20000400000 */
[----:B------:R-:W-:Y:S01]  /*00a0*/  SHF.R.U32.HI R6, RZ, 0x17, R2 ;  /* 0x00000017ff067819 */ /* 0x000fe20000011602 */
[C---:B------:R-:W-:Y:S01]  /*00b0*/  IMAD.SHL.U32 R9, R2.reuse, 0x100, RZ ;  /* 0x0000010002097824 */ /* 0x040fe200078e00ff */
[----:B------:R-:W-:Y:S01]  /*00c0*/  FSETP.GE.AND P0, PT, |R2|, 105615, PT ;  /* 0x47ce47800200780b */ /* 0x000fe20003f06200 */
[----:B------:R0:W2:Y:S01]  /*00d0*/  F2I.NTZ R7, R5 ;  /* 0x0000000500077305 */ /* 0x0000a20000203100 */
[----:B------:R-:W-:Y:S02]  /*00e0*/  LOP3.LUT R8, R6, 0xe0, RZ, 0xc0, !PT ;  /* 0x000000e006087812 */ /* 0x000fe400078ec0ff */
[----:B------:R-:W-:-:S03]  /*00f0*/  FSETP.EQ.OR P1, PT, |R2|, +INF , !P0 ;  /* 0x7f8000000200780b */ /* 0x000fc60004722600 */
[----:B------:R-:W-:Y:S01]  /*0100*/  VIADD R8, R8, 0xffffff80 ;  /* 0xffffff8008087836 */ /* 0x000fe20000000000 */
[----:B------:R-:W-:Y:S02]  /*0110*/  P2R R10, PR, RZ, 0x2 ;  /* 0x00000002ff0a7803 */ /* 0x000fe40000000000 */
[----:B0-----:R-:W-:Y:S02]  /*0120*/  LOP3.LUT R5, R6, 0x1f, RZ, 0xc0, !PT ;  /* 0x0000001f06057812 */ /* 0x001fe400078ec0ff */
[----:B------:R-:W-:Y:S02]  /*0130*/  SHF.R.U32.HI R11, RZ, 0x5, R8 ;  /* 0x00000005ff0b7819 */ /* 0x000fe40000011608 */
[----:B------:R-:W-:Y:S02]  /*0140*/  LOP3.LUT R6, R9, 0x80000000, RZ, 0xfc, !PT ;  /* 0x8000000009067812 */ /* 0x000fe400078efcff */
[----:B--2---:R-:W-:Y:S01]  /*0150*/  I2FP.F32.S32 R3, R7 ;  /* 0x0000000700037245 */ /* 0x004fe20000201400 */
[----:B------:R-:W-:Y:S01]  /*0160*/  IMAD.U32 R9, R11, -0x4, RZ ;  /* 0xfffffffc0b097824 */ /* 0x000fe200078e00ff */
[----:B------:R-:W-:-:S02]  /*0170*/  SEL R7, R7, RZ, !P0 ;  /* 0x000000ff07077207 */ /* 0x000fc40004000000 */
[----:B------:R-:W-:Y:S01]  /*0180*/  IADD3 R8, PT, PT, -R5, 0x20, RZ ;  /* 0x0000002005087810 */ /* 0x000fe20007ffe1ff */
[----:B------:R-:W-:-:S04]  /*0190*/  FFMA R4, R3, -1.5707962512969970703, R2 ;  /* 0xbfc90fda03047823 */ /* 0x000fc80000000002 */
[----:B------:R-:W-:-:S04]  /*01a0*/  FFMA R4, R3, -7.5497894158615963534e-08, R4 ;  /* 0xb3a2216803047823 */ /* 0x000fc80000000004 */
[----:B------:R-:W-:Y:S01]  /*01b0*/  FFMA R3, R3, -5.3903029534742383927e-15, R4 ;  /* 0xa7c234c503037823 */ /* 0x000fe20000000004 */
[----:B------:R-:W-:Y:S02]  /*01c0*/  IMAD.MOV.U32 R4, RZ, RZ, RZ ;  /* 0x000000ffff047224 */ /* 0x000fe400078e00ff */
[----:B-1----:R-:W-:-:S07]  /*01d0*/  @P0 FMUL R3, RZ, R2 ;  /* 0x00000002ff030220 */ /* 0x002fce0000400000 */
.L_x_14:
[----:B------:R-:W-:Y:S01]  /*01e0*/  ISETP.NE.AND P0, PT, R10, RZ, PT ;  /* 0x000000ff0a00720c */ /* 0x000fe20003f05270 */
[----:B------:R-:W-:Y:S01]  /*01f0*/  BSSY.RECONVERGENT B0, `(.L_x_4) ;  /* 0x0000059000007945 */ /* 0x000fe20003800200 */
[----:B------:R-:W-:Y:S02]  /*0200*/  IMAD.MOV.U32 R19, RZ, RZ, R7 ;  /* 0x000000ffff137224 */ /* 0x000fe400078e0007 */
[----:B------:R-:W-:-:S09]  /*0210*/  IMAD.MOV.U32 R18, RZ, RZ, R3 ;  /* 0x000000ffff127224 */ /* 0x000fd200078e0003 */
[----:B------:R-:W-:Y:S05]  /*0220*/  @P0 BRA `(.L_x_5) ;  /* 0x0000000400540947 */ /* 0x000fea0003800000 */
[----:B------:R-:W-:Y:S01]  /*0230*/  CS2R R18, SRZ ;  /* 0x0000000000127805 */ /* 0x000fe2000001ff00 */
[----:B------:R-:W0:Y:S01]  /*0240*/  LDCU.64 UR10, c[0x4][URZ] ;  /* 0x01000000ff0a77ac */ /* 0x000e220008000a00 */
[----:B------:R-:W-:Y:S01]  /*0250*/  UMOV UR6, URZ ;  /* 0x000000ff00067c82 */ /* 0x000fe20008000000 */
[----:B------:R-:W-:-:S05]  /*0260*/  UMOV UR5, URZ ;  /* 0x000000ff00057c82 */ /* 0x000fca0008000000 */
.L_x_6:
[----:B0-----:R-:W-:Y:S02]  /*0270*/  IMAD.U32 R15, RZ, RZ, UR11 ;  /* 0x0000000bff0f7e24 */ /* 0x001fe4000f8e00ff */
[----:B------:R-:W-:-:S05]  /*0280*/  IMAD.U32 R14, RZ, RZ, UR10 ;  /* 0x0000000aff0e7e24 */ /* 0x000fca000f8e00ff */
[----:B------:R-:W2:Y:S01]  /*0290*/  LDG.E.CONSTANT R15, desc[UR8][R14.64] ;  /* 0x000000080e0f7981 */ /* 0x000ea2000c1e9900 */
[----:B------:R-:W-:Y:S01]  /*02a0*/  UIADD3 UR5, UPT, UPT, UR5, 0x1, URZ ;  /* 0x0000000105057890 */ /* 0x000fe2000fffe0ff */
[C---:B------:R-:W-:Y:S01]  /*02b0*/  ISETP.EQ.AND P0, PT, R18.reuse, RZ, PT ;  /* 0x000000ff1200720c */ /* 0x040fe20003f02270 */
[----:B------:R-:W-:Y:S01]  /*02c0*/  UIADD3 UR10, UP1, UPT, UR10, 0x4, URZ ;  /* 0x000000040a0a7890 */ /* 0x000fe2000ff3e0ff */
[C---:B------:R-:W-:Y:S01]  /*02d0*/  ISETP.EQ.AND P1, PT, R18.reuse, 0x4, PT ;  /* 0x000000041200780c */ /* 0x040fe20003f22270 */
[----:B------:R-:W-:Y:S01]  /*02e0*/  UISETP.NE.AND UP0, UPT, UR5, 0x6, UPT ;  /* 0x000000060500788c */ /* 0x000fe2000bf05270 */
[C---:B------:R-:W-:Y:S01]  /*02f0*/  ISETP.EQ.AND P3, PT, R18.reuse, 0xc, PT ;  /* 0x0000000c1200780c */ /* 0x040fe20003f62270 */
[----:B------:R-:W-:Y:S01]  /*0300*/  UIADD3.X UR11, UPT, UPT, URZ, UR11, URZ, UP1, !UPT ;  /* 0x0000000bff0b7290 */ /* 0x000fe20008ffe4ff */
[C---:B------:R-:W-:Y:S02]  /*0310*/  ISETP.EQ.AND P4, PT, R18.reuse, 0x10, PT ;  /* 0x000000101200780c */ /* 0x040fe40003f82270 */
[----:B------:R-:W-:Y:S01]  /*0320*/  ISETP.EQ.AND P5, PT, R18, 0x14, PT ;  /* 0x000000141200780c */ /* 0x000fe20003fa2270 */
[----:B--2---:R-:W-:-:S03]  /*0330*/  IMAD.WIDE.U32 R16, R15, R6, RZ ;  /* 0x000000060f107225 */ /* 0x004fc600078e00ff */
[----:B------:R-:W-:-:S04]  /*0340*/  IADD3 R16, P2, PT, R16, R19, RZ ;  /* 0x0000001310107210 */ /* 0x000fc80007f5e0ff */
[----:B------:R-:W-:Y:S01]  /*0350*/  IADD3.X R19, PT, PT, R17, UR6, RZ, P2, !PT ;  /* 0x0000000611137c10 */ /* 0x000fe200097fe4ff */
[--C-:B------:R-:W-:Y:S01]  /*0360*/  @P0 IMAD.MOV.U32 R11, RZ, RZ, R16.reuse ;  /* 0x000000ffff0b0224 */ /* 0x100fe200078e0010 */
[C---:B------:R-:W-:Y:S01]  /*0370*/  ISETP.EQ.AND P2, PT, R18.reuse, 0x8, PT ;  /* 0x000000081200780c */ /* 0x040fe20003f42270 */
[--C-:B------:R-:W-:Y:S01]  /*0380*/  @P3 IMAD.MOV.U32 R20, RZ, RZ, R16.reuse ;  /* 0x000000ffff143224 */ /* 0x100fe200078e0010 */
[----:B------:R-:W-:Y:S01]  /*0390*/  @P1 MOV R12, R16 ;  /* 0x00000010000c1202 */ /* 0x000fe20000000f00 */
[--C-:B------:R-:W-:Y:S02]  /*03a0*/  @P4 IMAD.MOV.U32 R21, RZ, RZ, R16.reuse ;  /* 0x000000ffff154224 */ /* 0x100fe400078e0010 */
[----:B------:R-:W-:Y:S02]  /*03b0*/  @P5 IMAD.MOV.U32 R22, RZ, RZ, R16 ;  /* 0x000000ffff165224 */ /* 0x000fe400078e0010 */
[----:B------:R-:W-:-:S06]  /*03c0*/  VIADD R18, R18, 0x4 ;  /* 0x0000000412127836 */ /* 0x000fcc0000000000 */
[----:B------:R-:W-:Y:S01]  /*03d0*/  @P2 IMAD.MOV.U32 R13, RZ, RZ, R16 ;  /* 0x000000ffff0d2224 */ /* 0x000fe200078e0010 */
[----:B------:R-:W-:Y:S06]  /*03e0*/  BRA.U UP0, `(.L_x_6) ;  /* 0xfffffffd00a07547 */ /* 0x000fec000b83ffff */
[C---:B------:R-:W-:Y:S01]  /*03f0*/  ISETP.EQ.AND P3, PT, R9.reuse, -0x18, PT ;  /* 0xffffffe80900780c */ /* 0x040fe20003f62270 */
[----:B------:R-:W-:Y:S01]  /*0400*/  BSSY.RECONVERGENT B1, `(.L_x_7) ;  /* 0x0000026000017945 */ /* 0x000fe20003800200 */
[C---:B------:R-:W-:Y:S02]  /*0410*/  ISETP.EQ.AND P4, PT, R9.reuse, -0x14, PT ;  /* 0xffffffec0900780c */ /* 0x040fe40003f82270 */
[C---:B------:R-:W-:Y:S02]  /*0420*/  ISETP.EQ.AND P0, PT, R9.reuse, -0x10, PT ;  /* 0xfffffff00900780c */ /* 0x040fe40003f02270 */
[C---:B------:R-:W-:Y:S02]  /*0430*/  ISETP.EQ.AND P1, PT, R9.reuse, -0xc, PT ;  /* 0xfffffff40900780c */ /* 0x040fe40003f22270 */
[----:B------:R-:W-:Y:S02]  /*0440*/  ISETP.EQ.AND P2, PT, R9, -0x8, PT ;  /* 0xfffffff80900780c */ /* 0x000fe40003f42270 */
[----:B------:R-:W-:-:S02]  /*0450*/  ISETP.NE.AND P6, PT, R5, RZ, PT ;  /* 0x000000ff0500720c */ /* 0x000fc40003fc5270 */
[C---:B------:R-:W-:Y:S01]  /*0460*/  ISETP.EQ.AND P5, PT, R9.reuse, 0x4, PT ;  /* 0x000000040900780c */ /* 0x040fe20003fa2270 */
[--C-:B------:R-:W-:Y:S01]  /*0470*/  @P3 IMAD.MOV.U32 R18, RZ, RZ, R11.reuse ;  /* 0x000000ffff123224 */ /* 0x100fe200078e000b */
[C---:B------:R-:W-:Y:S01]  /*0480*/  ISETP.EQ.AND P3, PT, R9.reuse, -0x4, PT ;  /* 0xfffffffc0900780c */ /* 0x040fe20003f62270 */
[----:B------:R-:W-:Y:S02]  /*0490*/  @P4 IMAD.MOV.U32 R14, RZ, RZ, R11 ;  /* 0x000000ffff0e4224 */ /* 0x000fe400078e000b */
[----:B------:R-:W-:Y:S01]  /*04a0*/  @P4 IMAD.MOV.U32 R18, RZ, RZ, R12 ;  /* 0x000000ffff124224 */ /* 0x000fe200078e000c */
[----:B------:R-:W-:Y:S01]  /*04b0*/  ISETP.EQ.AND P4, PT, R9, RZ, PT ;  /* 0x000000ff0900720c */ /* 0x000fe20003f82270 */
[--C-:B------:R-:W-:Y:S01]  /*04c0*/  @P0 IMAD.MOV.U32 R18, RZ, RZ, R13.reuse ;  /* 0x000000ffff120224 */ /* 0x100fe200078e000d */
[----:B------:R-:W-:Y:S01]  /*04d0*/  @P0 MOV R14, R12 ;  /* 0x0000000c000e0202 */ /* 0x000fe20000000f00 */
[----:B------:R-:W-:Y:S02]  /*04e0*/  @P1 IMAD.MOV.U32 R14, RZ, RZ, R13 ;  /* 0x000000ffff0e1224 */ /* 0x000fe400078e000d */
[----:B------:R-:W-:-:S02]  /*04f0*/  @P1 IMAD.MOV.U32 R18, RZ, RZ, R20 ;  /* 0x000000ffff121224 */ /* 0x000fc400078e0014 */
[----:B------:R-:W-:Y:S02]  /*0500*/  @P2 IMAD.MOV.U32 R14, RZ, RZ, R20 ;  /* 0x000000ffff0e2224 */ /* 0x000fe400078e0014 */
[--C-:B------:R-:W-:Y:S02]  /*0510*/  @P2 IMAD.MOV.U32 R18, RZ, RZ, R21.reuse ;  /* 0x000000ffff122224 */ /* 0x100fe400078e0015 */
[----:B------:R-:W-:Y:S02]  /*0520*/  @P3 IMAD.MOV.U32 R14, RZ, RZ, R21 ;  /* 0x000000ffff0e3224 */ /* 0x000fe400078e0015 */
[--C-:B------:R-:W-:Y:S01]  /*0530*/  @P3 IMAD.MOV.U32 R18, RZ, RZ, R22.reuse ;  /* 0x000000ffff123224 */ /* 0x100fe200078e0016 */
[----:B------:R-:W-:Y:S01]  /*0540*/  @P4 MOV R18, R19 ;  /* 0x0000001300124202 */ /* 0x000fe20000000f00 */
[----:B------:R-:W-:Y:S02]  /*0550*/  @P4 IMAD.MOV.U32 R14, RZ, RZ, R22 ;  /* 0x000000ffff0e4224 */ /* 0x000fe400078e0016 */
[----:B------:R-:W-:Y:S01]  /*0560*/  @P5 IMAD.MOV.U32 R14, RZ, RZ, R19 ;  /* 0x000000ffff0e5224 */ /* 0x000fe200078e0013 */
[----:B------:R-:W-:Y:S06]  /*0570*/  @!P6 BRA `(.L_x_8) ;  /* 0x000000000038e947 */ /* 0x000fec0003800000 */
[----:B------:R-:W-:Y:S01]  /*0580*/  @P0 IMAD.MOV.U32 R17, RZ, RZ, R11 ;  /* 0x000000ffff110224 */ /* 0x000fe200078e000b */
[----:B------:R-:W-:Y:S01]  /*0590*/  ISETP.EQ.AND P0, PT, R9, 0x8, PT ;  /* 0x000000080900780c */ /* 0x000fe20003f02270 */
[----:B------:R-:W-:Y:S01]  /*05a0*/  @P1 IMAD.MOV.U32 R17, RZ, RZ, R12 ;  /* 0x000000ffff111224 */ /* 0x000fe200078e000c */
[-C--:B------:R-:W-:Y:S01]  /*05b0*/  SHF.L.U32 R16, R14, R5.reuse, RZ ;  /* 0x000000050e107219 */ /* 0x080fe200000006ff */
[----:B------:R-:W-:Y:S01]  /*05c0*/  @P2 IMAD.MOV.U32 R17, RZ, RZ, R13 ;  /* 0x000000ffff112224 */ /* 0x000fe200078e000d */
[----:B------:R-:W-:Y:S01]  /*05d0*/  SHF.L.U32 R18, R18, R5, RZ ;  /* 0x0000000512127219 */ /* 0x000fe200000006ff */
[----:B------:R-:W-:Y:S01]  /*05e0*/  @P3 IMAD.MOV.U32 R17, RZ, RZ, R20 ;  /* 0x000000ffff113224 */ /* 0x000fe200078e0014 */
[----:B------:R-:W-:Y:S01]  /*05f0*/  SHF.R.U32.HI R15, RZ, R8, R14 ;  /* 0x00000008ff0f7219 */ /* 0x000fe2000001160e */
[----:B------:R-:W-:Y:S02]  /*0600*/  @P4 IMAD.MOV.U32 R17, RZ, RZ, R21 ;  /* 0x000000ffff114224 */ /* 0x000fe400078e0015 */
[----:B------:R-:W-:Y:S01]  /*0610*/  @P5 IMAD.MOV.U32 R17, RZ, RZ, R22 ;  /* 0x000000ffff115224 */ /* 0x000fe200078e0016 */
[----:B------:R-:W-:-:S03]  /*0620*/  IADD3 R18, PT, PT, R18, R15, RZ ;  /* 0x0000000f12127210 */ /* 0x000fc60007ffe0ff */
[----:B------:R-:W-:-:S05]  /*0630*/  @P0 IMAD.MOV.U32 R17, RZ, RZ, R19 ;  /* 0x000000ffff110224 */ /* 0x000fca00078e0013 */
[----:B------:R-:W-:-:S05]  /*0640*/  SHF.R.U32.HI R17, RZ, R8, R17 ;  /* 0x00000008ff117219 */ /* 0x000fca0000011611 */
[----:B------:R-:W-:-:S07]  /*0650*/  IMAD.IADD R14, R16, 0x1, R17 ;  /* 0x00000001100e7824 */ /* 0x000fce00078e0211 */
.L_x_8:
[----:B------:R-:W-:Y:S05]  /*0660*/  BSYNC.RECONVERGENT B1 ;  /* 0x0000000000017941 */ /* 0x000fea0003800200 */
.L_x_7:
[C---:B------:R-:W-:Y:S01]  /*0670*/  SHF.L.W.U32.HI R19, R14.reuse, 0x2, R18 ;  /* 0x000000020e137819 */ /* 0x040fe20000010e12 */
[----:B------:R-:W-:Y:S01]  /*0680*/  IMAD.SHL.U32 R14, R14, 0x4, RZ ;  /* 0x000000040e0e7824 */ /* 0x000fe200078e00ff */
[----:B------:R-:W-:Y:S01]  /*0690*/  UMOV UR6, 0x54442d19 ;  /* 0x54442d1900067882 */ /* 0x000fe20000000000 */
[----:B------:R-:W-:Y:S01]  /*06a0*/  UMOV UR7, 0x3bf921fb ;  /* 0x3bf921fb00077882 */ /* 0x000fe20000000000 */
[----:B------:R-:W-:Y:S02]  /*06b0*/  SHF.R.S32.HI R15, RZ, 0x1f, R19 ;  /* 0x0000001fff0f7819 */ /* 0x000fe40000011413 */
[----:B------:R-:W-:Y:S02]  /*06c0*/  ISETP.GE.AND P0, PT, R2, RZ, PT ;  /* 0x000000ff0200720c */ /* 0x000fe40003f06270 */
[C---:B------:R-:W-:Y:S02]  /*06d0*/  LOP3.LUT R14, R15.reuse, R14, RZ, 0x3c, !PT ;  /* 0x0000000e0f0e7212 */ /* 0x040fe400078e3cff */
[----:B------:R-:W-:-:S02]  /*06e0*/  LOP3.LUT R15, R15, R19, RZ, 0x3c, !PT ;  /* 0x000000130f0f7212 */ /* 0x000fc400078e3cff */
[----:B------:R-:W-:Y:S02]  /*06f0*/  SHF.R.U32.HI R18, RZ, 0x1e, R18 ;  /* 0x0000001eff127819 */ /* 0x000fe40000011612 */
[C---:B------:R-:W-:Y:S02]  /*0700*/  LOP3.LUT R23, R19.reuse, R2, RZ, 0x3c, !PT ;  /* 0x0000000213177212 */ /* 0x040fe400078e3cff */
[----:B------:R-:W0:Y:S01]  /*0710*/  I2F.F64.S64 R14, R14 ;  /* 0x0000000e000e7312 */ /* 0x000e220000301c00 */
[----:B------:R-:W-:Y:S02]  /*0720*/  LEA.HI R19, R19, R18, RZ, 0x1 ;  /* 0x0000001213137211 */ /* 0x000fe400078f08ff */
[----:B------:R-:W-:-:S03]  /*0730*/  ISETP.GE.AND P1, PT, R23, RZ, PT ;  /* 0x000000ff1700720c */ /* 0x000fc60003f26270 */
[----:B------:R-:W-:Y:S01]  /*0740*/  @!P0 IMAD.MOV R19, RZ, RZ, -R19 ;  /* 0x000000ffff138224 */ /* 0x000fe200078e0a13 */
[----:B0-----:R-:W-:-:S10]  /*0750*/  DMUL R16, R14, UR6 ;  /* 0x000000060e107c28 */ /* 0x001fd40008000000 */
[----:B------:R-:W0:Y:S02]  /*0760*/  F2F.F32.F64 R16, R16 ;  /* 0x0000001000107310 */ /* 0x000e240000301000 */
[----:B0-----:R-:W-:-:S07]  /*0770*/  FSEL R18, -R16, R16, !P1 ;  /* 0x0000001010127208 */ /* 0x001fce0004800100 */
.L_x_5:
[----:B------:R-:W-:Y:S05]  /*0780*/  BSYNC.RECONVERGENT B0 ;  /* 0x0000000000007941 */ /* 0x000fea0003800200 */
.L_x_4:
[----:B------:R-:W-:Y:S02]  /*0790*/  IMAD.MOV.U32 R15, RZ, RZ, 0x37cbac00 ;  /* 0x37cbac00ff0f7424 */ /* 0x000fe400078e00ff */
[----:B------:R-:W-:Y:S01]  /*07a0*/  FMUL R14, R18, R18 ;  /* 0x00000012120e7220 */ /* 0x000fe20000400000 */
[C---:B------:R-:W-:Y:S01]  /*07b0*/  LOP3.LUT R16, R19.reuse, 0x1, RZ, 0xc0, !PT ;  /* 0x0000000113107812 */ /* 0x040fe200078ec0ff */
[----:B------:R-:W-:Y:S01]  /*07c0*/  IMAD.MOV.U32 R17, RZ, RZ, 0x3d2aaabb ;  /* 0x3d2aaabbff117424 */ /* 0x000fe200078e00ff */
[----:B------:R-:W-:Y:S01]  /*07d0*/  ISETP.NE.AND P2, PT, R10, RZ, PT ;  /* 0x000000ff0a00720c */ /* 0x000fe20003f45270 */
[----:B------:R-:W-:Y:S01]  /*07e0*/  FFMA R15, R14, R15, -0.0013887860113754868507 ;  /* 0xbab607ed0e0f7423 */ /* 0x000fe2000000000f */
[----:B------:R-:W-:Y:S01]  /*07f0*/  ISETP.NE.U32.AND P0, PT, R16, 0x1, PT ;  /* 0x000000011000780c */ /* 0x000fe20003f05070 */
[----:B------:R-:W-:Y:S01]  /*0800*/  IMAD.MOV.U32 R23, RZ, RZ, 0x3effffff ;  /* 0x3effffffff177424 */ /* 0x000fe200078e00ff */
[----:B------:R-:W-:Y:S01]  /*0810*/  LOP3.LUT P1, RZ, R19, 0x2, RZ, 0xc0, !PT ;  /* 0x0000000213ff7812 */ /* 0x000fe2000782c0ff */
[----:B------:R-:W-:Y:S01]  /*0820*/  BSSY.RECONVERGENT B0, `(.L_x_9) ;  /* 0x000005f000007945 */ /* 0x000fe20003800200 */
[----:B------:R-:W-:Y:S01]  /*0830*/  FSEL R15, R15, -0.00019574658654164522886, !P0 ;  /* 0xb94d41530f0f7808 */ /* 0x000fe20004000000 */
[----:B------:R-:W-:Y:S01]  /*0840*/  IMAD.MOV.U32 R19, RZ, RZ, R7 ;  /* 0x000000ffff137224 */ /* 0x000fe200078e0007 */
[----:B------:R-:W-:-:S02]  /*0850*/  FSEL R17, R17, 0.0083327032625675201416, !P0 ;  /* 0x3c0885e411117808 */ /* 0x000fc40004000000 */
[----:B------:R-:W-:Y:S02]  /*0860*/  FSEL R25, R18, 1, P0 ;  /* 0x3f80000012197808 */ /* 0x000fe40000000000 */
[----:B------:R-:W-:Y:S01]  /*0870*/  FSEL R18, -R23, -0.16666662693023681641, !P0 ;  /* 0xbe2aaaa817127808 */ /* 0x000fe20004000100 */
[C---:B------:R-:W-:Y:S02]  /*0880*/  FFMA R15, R14.reuse, R15, R17 ;  /* 0x0000000f0e0f7223 */ /* 0x040fe40000000011 */
[C---:B------:R-:W-:Y:S02]  /*0890*/  FFMA R16, R14.reuse, R25, RZ ;  /* 0x000000190e107223 */ /* 0x040fe400000000ff */
[----:B------:R-:W-:Y:S01]  /*08a0*/  FFMA R15, R14, R15, R18 ;  /* 0x0000000f0e0f7223 */ /* 0x000fe20000000012 */
[----:B------:R-:W-:-:S03]  /*08b0*/  MOV R18, R3 ;  /* 0x0000000300127202 */ /* 0x000fc60000000f00 */
[----:B------:R-:W-:-:S04]  /*08c0*/  FFMA R25, R16, R15, R25 ;  /* 0x0000000f10197223 */ /* 0x000fc80000000019 */
[----:B------:R-:W-:Y:S01]  /*08d0*/  @P1 FADD R25, RZ, -R25 ;  /* 0x80000019ff191221 */ /* 0x000fe20000000000 */
[----:B------:R-:W-:Y:S06]  /*08e0*/  @P2 BRA `(.L_x_10) ;  /* 0x0000000400482947 */ /* 0x000fec0003800000 */
[----:B------:R-:W0:Y:S01]  /*08f0*/  LDC.64 R14, c[0x4][RZ] ;  /* 0x01000000ff0e7b82 */ /* 0x000e220000000a00 */
[----:B------:R-:W-:Y:S01]  /*0900*/  IMAD.MOV.U32 R27, RZ, RZ, RZ ;  /* 0x000000ffff1b7224 */ /* 0x000fe200078e00ff */
[----:B------:R-:W-:Y:S01]  /*0910*/  UMOV UR5, URZ ;  /* 0x000000ff00057c82 */ /* 0x000fe20008000000 */
[----:B------:R-:W-:-:S07]  /*0920*/  IMAD.MOV.U32 R29, RZ, RZ, RZ ;  /* 0x000000ffff1d7224 */ /* 0x000fce00078e00ff */
.L_x_11:
[----:B0-----:R-:W-:-:S06]  /*0930*/  IMAD.WIDE.U32 R16, R29, 0x4, R14 ;  /* 0x000000041d107825 */ /* 0x001fcc00078e000e */
[----:B------:R-:W2:Y:S01]  /*0940*/  LDG.E.CONSTANT R17, desc[UR8][R16.64] ;  /* 0x0000000810117981 */ /* 0x000ea2000c1e9900 */
[C---:B------:R-:W-:Y:S02]  /*0950*/  IMAD.SHL.U32 R24, R29.reuse, 0x4, RZ ;  /* 0x000000041d187824 */ /* 0x040fe400078e00ff */
[----:B------:R-:W-:-:S03]  /*0960*/  VIADD R29, R29, 0x1 ;  /* 0x000000011d1d7836 */ /* 0x000fc60000000000 */
[C---:B------:R-:W-:Y:S02]  /*0970*/  ISETP.EQ.AND P5, PT, R24.reuse, RZ, PT ;  /* 0x000000ff1800720c */ /* 0x040fe40003fa2270 */
[C---:B------:R-:W-:Y:S02]  /*0980*/  ISETP.EQ.AND P4, PT, R24.reuse, 0x4, PT ;  /* 0x000000041800780c */ /* 0x040fe40003f82270 */
[C---:B------:R-:W-:Y:S02]  /*0990*/  ISETP.EQ.AND P3, PT, R24.reuse, 0x8, PT ;  /* 0x000000081800780c */ /* 0x040fe40003f62270 */
[C---:B------:R-:W-:Y:S02]  /*09a0*/  ISETP.EQ.AND P2, PT, R24.reuse, 0xc, PT ;  /* 0x0000000c1800780c */ /* 0x040fe40003f42270 */
[----:B------:R-:W-:Y:S01]  /*09b0*/  ISETP.EQ.AND P1, PT, R24, 0x10, PT ;  /* 0x000000101800780c */ /* 0x000fe20003f22270 */
[----:B--2---:R-:W-:-:S03]  /*09c0*/  IMAD.WIDE.U32 R18, R17, R6, RZ ;  /* 0x0000000611127225 */ /* 0x004fc600078e00ff */
[----:B------:R-:W-:-:S04]  /*09d0*/  IADD3 R18, P0, PT, R18, R27, RZ ;  /* 0x0000001b12127210 */ /* 0x000fc80007f1e0ff */
[----:B------:R-:W-:Y:S01]  /*09e0*/  IADD3.X R27, PT, PT, R19, UR5, RZ, P0, !PT ;  /* 0x00000005131b7c10 */ /* 0x000fe200087fe4ff */
[--C-:B------:R-:W-:Y:S01]  /*09f0*/  @P5 IMAD.MOV.U32 R11, RZ, RZ, R18.reuse ;  /* 0x000000ffff0b5224 */ /* 0x100fe200078e0012 */
[----:B------:R-:W-:Y:S01]  /*0a00*/  ISETP.NE.AND P5, PT, R29, 0x6, PT ;  /* 0x000000061d00780c */ /* 0x000fe20003fa5270 */
[--C-:B------:R-:W-:Y:S01]  /*0a10*/  @P4 IMAD.MOV.U32 R12, RZ, RZ, R18.reuse ;  /* 0x000000ffff0c4224 */ /* 0x100fe200078e0012 */
[----:B------:R-:W-:Y:S01]  /*0a20*/  ISETP.EQ.AND P0, PT, R24, 0x14, PT ;  /* 0x000000141800780c */ /* 0x000fe20003f02270 */
[--C-:B------:R-:W-:Y:S01]  /*0a30*/  @P3 IMAD.MOV.U32 R13, RZ, RZ, R18.reuse ;  /* 0x000000ffff0d3224 */ /* 0x100fe200078e0012 */
[----:B------:R-:W-:Y:S01]  /*0a40*/  @P2 MOV R20, R18 ;  /* 0x0000001200142202 */ /* 0x000fe20000000f00 */
[----:B------:R-:W-:-:S10]  /*0a50*/  @P1 IMAD.MOV.U32 R21, RZ, RZ, R18 ;  /* 0x000000ffff151224 */ /* 0x000fd400078e0012 */
[----:B------:R-:W-:Y:S01]  /*0a60*/  @P0 IMAD.MOV.U32 R22, RZ, RZ, R18 ;  /* 0x000000ffff160224 */ /* 0x000fe200078e0012 */
[----:B------:R-:W-:Y:S06]  /*0a70*/  @P5 BRA `(.L_x_11) ;  /* 0xfffffffc00ac5947 */ /* 0x000fec000383ffff */
        /* <DEDUP_REMOVED lines=11> */
[--C-:B------:R-:W-:Y:S01]  /*0b30*/  @P4 IMAD.MOV.U32 R18, RZ, RZ, R12.reuse ;  /* 0x000000ffff124224 */ /* 0x100fe200078e000c */
[----:B------:R-:W-:Y:S01]  /*0b40*/  ISETP.EQ.AND P4, PT, R9, RZ, PT ;  /* 0x000000ff0900720c */ /* 0x000fe20003f82270 */
[----:B------:R-:W-:Y:S01]  /*0b50*/  @P0 IMAD.MOV.U32 R14, RZ, RZ, R12 ;  /* 0x000000ffff0e0224 */ /* 0x000fe200078e000c */
[----:B------:R-:W-:Y:S01]  /*0b60*/  @P1 MOV R14, R13 ;  /* 0x0000000d000e1202 */ /* 0x000fe20000000f00 */
[----:B------:R-:W-:Y:S02]  /*0b70*/  @P0 IMAD.MOV.U32 R18, RZ, RZ, R13 ;  /* 0x000000ffff120224 */ /* 0x000fe400078e000d */
[----:B------:R-:W-:-:S02]  /*0b80*/  @P1 IMAD.MOV.U32 R18, RZ, RZ, R20 ;  /* 0x000000ffff121224 */ /* 0x000fc400078e0014 */
[----:B------:R-:W-:Y:S02]  /*0b90*/  @P2 IMAD.MOV.U32 R14, RZ, RZ, R20 ;  /* 0x000000ffff0e2224 */ /* 0x000fe400078e0014 */
[--C-:B------:R-:W-:Y:S02]  /*0ba0*/  @P2 IMAD.MOV.U32 R18, RZ, RZ, R21.reuse ;  /* 0x000000ffff122224 */ /* 0x100fe400078e0015 */
[----:B------:R-:W-:Y:S02]  /*0bb0*/  @P3 IMAD.MOV.U32 R14, RZ, RZ, R21 ;  /* 0x000000ffff0e3224 */ /* 0x000fe400078e0015 */
[--C-:B------:R-:W-:Y:S02]  /*0bc0*/  @P3 IMAD.MOV.U32 R18, RZ, RZ, R22.reuse ;  /* 0x000000ffff123224 */ /* 0x100fe400078e0016 */
[----:B------:R-:W-:Y:S01]  /*0bd0*/  @P4 IMAD.MOV.U32 R14, RZ, RZ, R22 ;  /* 0x000000ffff0e4224 */ /* 0x000fe200078e0016 */
[----:B------:R-:W-:Y:S01]  /*0be0*/  @P5 MOV R14, R27 ;  /* 0x0000001b000e5202 */ /* 0x000fe20000000f00 */
        /* <DEDUP_REMOVED lines=16> */
.L_x_13:
[----:B------:R-:W-:Y:S05]  /*0cf0*/  BSYNC.RECONVERGENT B1 ;  /* 0x0000000000017941 */ /* 0x000fea0003800200 */
.L_x_12:
        /* <DEDUP_REMOVED lines=17> */
.L_x_10:
[----:B------:R-:W-:Y:S05]  /*0e10*/  BSYNC.RECONVERGENT B0 ;  /* 0x0000000000007941 */ /* 0x000fea0003800200 */
.L_x_9:
[----:B------:R-:W-:Y:S02]  /*0e20*/  IMAD.MOV.U32 R14, RZ, RZ, 0x37cbac00 ;  /* 0x37cbac00ff0e7424 */ /* 0x000fe400078e00ff */
[----:B------:R-:W-:Y:S01]  /*0e30*/  FMUL R15, R18, R18 ;  /* 0x00000012120f7220 */ /* 0x000fe20000400000 */
[----:B------:R-:W-:Y:S01]  /*0e40*/  LOP3.LUT R16, R19, 0x1, RZ, 0xc0, !PT ;  /* 0x0000000113107812 */ /* 0x000fe200078ec0ff */
[----:B------:R-:W-:Y:S01]  /*0e50*/  IMAD.MOV.U32 R24, RZ, RZ, 0x3d2aaabb ;  /* 0x3d2aaabbff187424 */ /* 0x000fe200078e00ff */
[----:B------:R-:W-:Y:S01]  /*0e60*/  UIADD3 UR4, UPT, UPT, UR4, 0x1, URZ ;  /* 0x0000000104047890 */ /* 0x000fe2000fffe0ff */
[----:B------:R-:W-:Y:S01]  /*0e70*/  FFMA R14, R15, R14, -0.0013887860113754868507 ;  /* 0xbab607ed0f0e7423 */ /* 0x000fe2000000000e */
[----:B------:R-:W-:Y:S01]  /*0e80*/  ISETP.NE.U32.AND P0, PT, R16, 0x1, PT ;  /* 0x000000011000780c */ /* 0x000fe20003f05070 */
[----:B------:R-:W-:Y:S01]  /*0e90*/  VIADD R17, R19, 0x1 ;  /* 0x0000000113117836 */ /* 0x000fe20000000000 */
[----:B------:R-:W-:Y:S02]  /*0ea0*/  UISETP.NE.AND UP0, UPT, UR4, 0x3e8, UPT ;  /* 0x000003e80400788c */ /* 0x000fe4000bf05270 */
[----:B------:R-:W-:-:S02]  /*0eb0*/  FSEL R16, R14, -0.00019574658654164522886, P0 ;  /* 0xb94d41530e107808 */ /* 0x000fc40000000000 */
[----:B------:R-:W-:Y:S02]  /*0ec0*/  FSEL R24, R24, 0.0083327032625675201416, P0 ;  /* 0x3c0885e418187808 */ /* 0x000fe40000000000 */
[----:B------:R-:W-:Y:S02]  /*0ed0*/  LOP3.LUT P1, RZ, R17, 0x2, RZ, 0xc0, !PT ;  /* 0x0000000211ff7812 */ /* 0x000fe4000782c0ff */
[----:B------:R-:W-:Y:S01]  /*0ee0*/  FSEL R14, R18, 1, !P0 ;  /* 0x3f800000120e7808 */ /* 0x000fe20004000000 */
[----:B------:R-:W-:Y:S01]  /*0ef0*/  FFMA R16, R15, R16, R24 ;  /* 0x000000100f107223 */ /* 0x000fe20000000018 */
[----:B------:R-:W-:-:S03]  /*0f00*/  FSEL R23, -R23, -0.16666662693023681641, P0 ;  /* 0xbe2aaaa817177808 */ /* 0x000fc60000000100 */
[C---:B------:R-:W-:Y:S02]  /*0f10*/  FFMA R17, R15.reuse, R14, RZ ;  /* 0x0000000e0f117223 */ /* 0x040fe400000000ff */
[----:B------:R-:W-:-:S04]  /*0f20*/  FFMA R16, R15, R16, R23 ;  /* 0x000000100f107223 */ /* 0x000fc80000000017 */
[----:B------:R-:W-:-:S04]  /*0f30*/  FFMA R14, R17, R16, R14 ;  /* 0x00000010110e7223 */ /* 0x000fc8000000000e */
[----:B------:R-:W-:-:S04]  /*0f40*/  @P1 FADD R14, RZ, -R14 ;  /* 0x8000000eff0e1221 */ /* 0x000fc80000000000 */
[----:B------:R-:W-:Y:S01]  /*0f50*/  FFMA R4, R25, R14, R4 ;  /* 0x0000000e19047223 */ /* 0x000fe20000000004 */
[----:B------:R-:W-:Y:S06]  /*0f60*/  BRA.U UP0, `(.L_x_14) ;  /* 0xfffffff1009c7547 */ /* 0x000fec000b83ffff */
[----:B------:R-:W0:Y:S02]  /*0f70*/  LDC.64 R2, c[0x0][0x380] ;  /* 0x0000e000ff027b82 */ /* 0x000e240000000a00 */
[----:B0-----:R-:W-:-:S05]  /*0f80*/  IMAD.WIDE R2, R0, 0x4, R2 ;  /* 0x0000000400027825 */ /* 0x001fca00078e0202 */
[----:B------:R-:W-:Y:S01]  /*0f90*/  STG.E desc[UR8][R2.64], R4 ;  /* 0x0000000402007986 */ /* 0x000fe2000c101908 */
[----:B------:R-:W-:Y:S05]  /*0fa0*/  EXIT ;  /* 0x000000000000794d */ /* 0x000fea0003800000 */
.L_x_15:
        /* <DEDUP_REMOVED lines=13> */
.L_x_19:


//--------------------- .nv.global.init           --------------------------
	.section	.nv.global.init,"aw",@progbits
	.align	4
.nv.global.init:
	.type		__cudart_i2opi_f,@object
	.size		__cudart_i2opi_f,(.L_0 - __cudart_i2opi_f)
__cudart_i2opi_f:
        /*0000*/ 	.byte	0x41, 0x90, 0x43, 0x3c, 0x99, 0x95, 0x62, 0xdb, 0xc0, 0xdd, 0x34, 0xf5, 0xd1, 0x57, 0x27, 0xfc
        /*0010*/ 	.byte	0x29, 0x15, 0x44, 0x4e, 0x6e, 0x83, 0xf9, 0xa2
.L_0:


//--------------------- .nv.shared.reserved.0     --------------------------
	.section	.nv.shared.reserved.0,"aw",@nobits
	.weak		__nv_reservedSMEM_offset_0_alias
	.size		__nv_reservedSMEM_offset_0_alias, 0, 64
	.other		__nv_reservedSMEM_offset_0_alias,@"STO_CUDA_RESERVED_SHARED STV_DEFAULT"
__nv_reservedSMEM_offset_0_alias:
	.zero		0
	.zero		64


//--------------------- .nv.shared._Z13stress_memoryPf --------------------------
	.section	.nv.shared._Z13stress_memoryPf,"aw",@nobits
	.sectionflags	@""
	.align	4
.nv.shared._Z13stress_memoryPf:
	.zero		2048


//--------------------- .nv.constant0._Z13stress_atomicPf --------------------------
	.section	.nv.constant0._Z13stress_atomicPf,"a",@progbits
	.sectionflags	@""
	.align	4
.nv.constant0._Z13stress_atomicPf:
	.zero		904


//--------------------- .nv.constant0._Z9stress_xuPf --------------------------
	.section	.nv.constant0._Z9stress_xuPf,"a",@progbits
	.sectionflags	@""
	.align	4
.nv.constant0._Z9stress_xuPf:
	.zero		904


//--------------------- .nv.constant0._Z13stress_memoryPf --------------------------
	.section	.nv.constant0._Z13stress_memoryPf,"a",@progbits
	.sectionflags	@""
	.align	4
.nv.constant0._Z13stress_memoryPf:
	.zero		904


//--------------------- .nv.constant0._Z14stress_computePf --------------------------
	.section	.nv.constant0._Z14stress_computePf,"a",@progbits
	.sectionflags	@""
	.align	4
.nv.constant0._Z14stress_computePf:
	.zero		904


//--------------------- SYMBOLS --------------------------

	.type		.nv.reservedSmem.offset0,@object
	.size		.nv.reservedSmem.offset0,0x4
	.type		.nv.reservedSmem.cap,@object
	.size		.nv.reservedSmem.cap,0x4
